//
// Generated by NVIDIA NVVM Compiler
//
// Compiler Build ID: CL-36424714
// Cuda compilation tools, release 13.0, V13.0.88
// Based on NVVM 20.0.0
//

.version 9.0
.target sm_100
.address_size 64

	// .globl	_Z3addPdS_S_
.extern .shared .align 16 .b8 temp[];

.visible .entry _Z3addPdS_S_(
	.param .u64 .ptr .align 1 _Z3addPdS_S__param_0,
	.param .u64 .ptr .align 1 _Z3addPdS_S__param_1,
	.param .u64 .ptr .align 1 _Z3addPdS_S__param_2
)
{
	.reg .b32 	%r<5>;
	.reg .b64 	%rd<11>;
	.reg .b64 	%fd<4>;

	ld.param.u64 	%rd1, [_Z3addPdS_S__param_0];
	ld.param.u64 	%rd2, [_Z3addPdS_S__param_1];
	ld.param.u64 	%rd3, [_Z3addPdS_S__param_2];
	cvta.to.global.u64 	%rd4, %rd3;
	cvta.to.global.u64 	%rd5, %rd2;
	cvta.to.global.u64 	%rd6, %rd1;
	mov.u32 	%r1, %tid.x;
	mov.u32 	%r2, %ctaid.x;
	mov.u32 	%r3, %ntid.x;
	mad.lo.s32 	%r4, %r2, %r3, %r1;
	mul.wide.s32 	%rd7, %r4, 8;
	add.s64 	%rd8, %rd6, %rd7;
	ld.global.f64 	%fd1, [%rd8];
	add.s64 	%rd9, %rd5, %rd7;
	ld.global.f64 	%fd2, [%rd9];
	add.f64 	%fd3, %fd1, %fd2;
	add.s64 	%rd10, %rd4, %rd7;
	st.global.f64 	[%rd10], %fd3;
	ret;

}
	// .globl	_Z15add_loop_unrollPdS_S_
.visible .entry _Z15add_loop_unrollPdS_S_(
	.param .u64 .ptr .align 1 _Z15add_loop_unrollPdS_S__param_0,
	.param .u64 .ptr .align 1 _Z15add_loop_unrollPdS_S__param_1,
	.param .u64 .ptr .align 1 _Z15add_loop_unrollPdS_S__param_2
)
{
	.reg .b32 	%r<6>;
	.reg .b64 	%rd<11>;
	.reg .b64 	%fd<7>;

	ld.param.u64 	%rd1, [_Z15add_loop_unrollPdS_S__param_0];
	ld.param.u64 	%rd2, [_Z15add_loop_unrollPdS_S__param_1];
	ld.param.u64 	%rd3, [_Z15add_loop_unrollPdS_S__param_2];
	cvta.to.global.u64 	%rd4, %rd3;
	cvta.to.global.u64 	%rd5, %rd2;
	cvta.to.global.u64 	%rd6, %rd1;
	mov.u32 	%r1, %tid.x;
	mov.u32 	%r2, %ctaid.x;
	mov.u32 	%r3, %ntid.x;
	mad.lo.s32 	%r4, %r2, %r3, %r1;
	shl.b32 	%r5, %r4, 1;
	mul.wide.s32 	%rd7, %r5, 8;
	add.s64 	%rd8, %rd6, %rd7;
	ld.global.f64 	%fd1, [%rd8];
	add.s64 	%rd9, %rd5, %rd7;
	ld.global.f64 	%fd2, [%rd9];
	add.f64 	%fd3, %fd1, %fd2;
	add.s64 	%rd10, %rd4, %rd7;
	st.global.f64 	[%rd10], %fd3;
	ld.global.f64 	%fd4, [%rd8+8];
	ld.global.f64 	%fd5, [%rd9+8];
	add.f64 	%fd6, %fd4, %fd5;
	st.global.f64 	[%rd10+8], %fd6;
	ret;

}
	// .globl	_Z10add_sharedPdS_S_
.visible .entry _Z10add_sharedPdS_S_(
	.param .u64 .ptr .align 1 _Z10add_sharedPdS_S__param_0,
	.param .u64 .ptr .align 1 _Z10add_sharedPdS_S__param_1,
	.param .u64 .ptr .align 1 _Z10add_sharedPdS_S__param_2
)
{
	.reg .b32 	%r<8>;
	.reg .b64 	%rd<12>;
	.reg .b64 	%fd<5>;

	ld.param.u64 	%rd1, [_Z10add_sharedPdS_S__param_0];
	ld.param.u64 	%rd2, [_Z10add_sharedPdS_S__param_1];
	ld.param.u64 	%rd3, [_Z10add_sharedPdS_S__param_2];
	cvta.to.global.u64 	%rd4, %rd3;
	cvta.to.global.u64 	%rd5, %rd2;
	cvta.to.global.u64 	%rd6, %rd1;
	mov.u32 	%r1, %tid.x;
	mov.u32 	%r2, %ctaid.x;
	mov.u32 	%r3, %ntid.x;
	mad.lo.s32 	%r4, %r2, %r3, %r1;
	mul.wide.u32 	%rd7, %r1, 8;
	add.s64 	%rd8, %rd6, %rd7;
	ld.global.f64 	%fd1, [%rd8];
	add.s64 	%rd9, %rd5, %rd7;
	ld.global.f64 	%fd2, [%rd9];
	add.f64 	%fd3, %fd1, %fd2;
	shl.b32 	%r5, %r1, 3;
	mov.u32 	%r6, temp;
	add.s32 	%r7, %r6, %r5;
	st.shared.f64 	[%r7], %fd3;
	bar.sync 	0;
	ld.shared.f64 	%fd4, [%r7];
	mul.wide.s32 	%rd10, %r4, 8;
	add.s64 	%rd11, %rd4, %rd10;
	st.global.f64 	[%rd11], %fd4;
	ret;

}


// ===== COMPILED SASS (sm_100) =====

	.target	sm_100

	.elftype	@"ET_EXEC"


//--------------------- .note.nv.tkinfo           --------------------------
	.section	.note.nv.tkinfo,"",@"SHT_NOTE"
	.sectionflags	@"SHF_NOTE_NV_TKINFO"
	.tkinfo
        /*0018*/ 	.word	0x00000002
        /*0030*/ 	.string	""
        /*0030*/ 	.string	"ptxas"
        /*0030*/ 	.string	"Cuda compilation tools, release 13.0, V13.0.88"
        /*0030*/ 	.string	"Build cuda_13.0.r13.0/compiler.36424714_0"
        /*0030*/ 	.string	"-arch sm_100 -m 64 "



//--------------------- .note.nv.cuinfo           --------------------------
	.section	.note.nv.cuinfo,"",@"SHT_NOTE"
	.sectionflags	@"SHF_NOTE_NV_CUINFO"
        /*0018*/ 	.short	0x0002
        /*001a*/ 	.short	0x0064
        /*001c*/ 	.short	0x0082
	.zero		2


//--------------------- .nv.info                  --------------------------
	.section	.nv.info,"",@"SHT_CUDA_INFO"
	.align	4


	//----- nvinfo : EIATTR_REGCOUNT
	.align		4
        /*0000*/ 	.byte	0x04, 0x2f
        /*0002*/ 	.short	(.L_1 - .L_0)
	.align		4
.L_0:
        /*0004*/ 	.word	index@(_Z3addPdS_S_)
        /*0008*/ 	.word	0x0000000e


	//----- nvinfo : EIATTR_FRAME_SIZE
	.align		4
.L_1:
        /*000c*/ 	.byte	0x04, 0x11
        /*000e*/ 	.short	(.L_3 - .L_2)
	.align		4
.L_2:
        /*0010*/ 	.word	index@(_Z3addPdS_S_)
        /*0014*/ 	.word	0x00000000


	//----- nvinfo : EIATTR_REGCOUNT
	.align		4
.L_3:
        /*0018*/ 	.byte	0x04, 0x2f
        /*001a*/ 	.short	(.L_5 - .L_4)
	.align		4
.L_4:
        /*001c*/ 	.word	index@(_Z15add_loop_unrollPdS_S_)
        /*0020*/ 	.word	0x00000010


	//----- nvinfo : EIATTR_FRAME_SIZE
	.align		4
.L_5:
        /*0024*/ 	.byte	0x04, 0x11
        /*0026*/ 	.short	(.L_7 - .L_6)
	.align		4
.L_6:
        /*0028*/ 	.word	index@(_Z15add_loop_unrollPdS_S_)
        /*002c*/ 	.word	0x00000000


	//----- nvinfo : EIATTR_REGCOUNT
	.align		4
.L_7:
        /*0030*/ 	.byte	0x04, 0x2f
        /*0032*/ 	.short	(.L_9 - .L_8)
	.align		4
.L_8:
        /*0034*/ 	.word	index@(_Z10add_sharedPdS_S_)
        /*0038*/ 	.word	0x00000010


	//----- nvinfo : EIATTR_FRAME_SIZE
	.align		4
.L_9:
        /*003c*/ 	.byte	0x04, 0x11
        /*003e*/ 	.short	(.L_11 - .L_10)
	.align		4
.L_10:
        /*0040*/ 	.word	index@(_Z10add_sharedPdS_S_)
        /*0044*/ 	.word	0x00000000


	//----- nvinfo : EIATTR_MIN_STACK_SIZE
	.align		4
.L_11:
        /*0048*/ 	.byte	0x04, 0x12
        /*004a*/ 	.short	(.L_13 - .L_12)
	.align		4
.L_12:
        /*004c*/ 	.word	index@(_Z10add_sharedPdS_S_)
        /*0050*/ 	.word	0x00000000


	//----- nvinfo : EIATTR_MIN_STACK_SIZE
	.align		4
.L_13:
        /*0054*/ 	.byte	0x04, 0x12
        /*0056*/ 	.short	(.L_15 - .L_14)
	.align		4
.L_14:
        /*0058*/ 	.word	index@(_Z15add_loop_unrollPdS_S_)
        /*005c*/ 	.word	0x00000000


	//----- nvinfo : EIATTR_MIN_STACK_SIZE
	.align		4
.L_15:
        /*0060*/ 	.byte	0x04, 0x12
        /*0062*/ 	.short	(.L_17 - .L_16)
	.align		4
.L_16:
        /*0064*/ 	.word	index@(_Z3addPdS_S_)
        /*0068*/ 	.word	0x00000000
.L_17:


//--------------------- .nv.compat                --------------------------
	.section	.nv.compat,"",@"SHT_CUDA_COMPAT_INFO"
	.align	4
        /*0000*/ 	.byte	0x02, 0x09, 0x00, 0x00, 0x02, 0x02, 0x01, 0x00, 0x02, 0x05, 0x05, 0x00, 0x03, 0x07, 0x01, 0x01
        /*0010*/ 	.byte	0x02, 0x03, 0x00, 0x00, 0x02, 0x06, 0x01, 0x00, 0x04, 0x0b, 0x08, 0x00, 0x01, 0x00, 0x00, 0x00
        /*0020*/ 	.byte	0x00, 0x00, 0x00, 0x00


//--------------------- .nv.info._Z10add_sharedPdS_S_ --------------------------
	.section	.nv.info._Z10add_sharedPdS_S_,"",@"SHT_CUDA_INFO"
	.sectionflags	@""
	.align	4


	//----- nvinfo : EIATTR_CUDA_API_VERSION
	.align		4
        /*0000*/ 	.byte	0x04, 0x37
        /*0002*/ 	.short	(.L_19 - .L_18)
.L_18:
        /*0004*/ 	.word	0x00000082


	//----- nvinfo : EIATTR_KPARAM_INFO
	.align		4
.L_19:
        /*0008*/ 	.byte	0x04, 0x17
        /*000a*/ 	.short	(.L_21 - .L_20)
.L_20:
        /*000c*/ 	.word	0x00000000
        /*0010*/ 	.short	0x0002
        /*0012*/ 	.short	0x0010
        /*0014*/ 	.byte	0x00, 0xf5, 0x21, 0x00


	//----- nvinfo : EIATTR_KPARAM_INFO
	.align		4
.L_21:
        /*0018*/ 	.byte	0x04, 0x17
        /*001a*/ 	.short	(.L_23 - .L_22)
.L_22:
        /*001c*/ 	.word	0x00000000
        /*0020*/ 	.short	0x0001
        /*0022*/ 	.short	0x0008
        /*0024*/ 	.byte	0x00, 0xf5, 0x21, 0x00


	//----- nvinfo : EIATTR_KPARAM_INFO
	.align		4
.L_23:
        /*0028*/ 	.byte	0x04, 0x17
        /*002a*/ 	.short	(.L_25 - .L_24)
.L_24:
        /*002c*/ 	.word	0x00000000
        /*0030*/ 	.short	0x0000
        /*0032*/ 	.short	0x0000
        /*0034*/ 	.byte	0x00, 0xf5, 0x21, 0x00


	//----- nvinfo : EIATTR_SPARSE_MMA_MASK
	.align		4
.L_25:
        /*0038*/ 	.byte	0x03, 0x50
        /*003a*/ 	.short	0x0000


	//----- nvinfo : EIATTR_MAXREG_COUNT
	.align		4
        /*003c*/ 	.byte	0x03, 0x1b
        /*003e*/ 	.short	0x00ff


	//----- nvinfo : EIATTR_NUM_BARRIERS
	.align		4
        /*0040*/ 	.byte	0x02, 0x4c
        /*0042*/ 	.byte	0x01
	.zero		1


	//----- nvinfo : EIATTR_MERCURY_ISA_VERSION
	.align		4
        /*0044*/ 	.byte	0x03, 0x5f
        /*0046*/ 	.short	0x0101


	//----- nvinfo : EIATTR_VRC_CTA_INIT_COUNT
	.align		4
        /*0048*/ 	.byte	0x02, 0x4a
	.zero		1
	.zero		1


	//----- nvinfo : EIATTR_EXIT_INSTR_OFFSETS
	.align		4
        /*004c*/ 	.byte	0x04, 0x1c
        /*004e*/ 	.short	(.L_27 - .L_26)


	//   ....[0]....
.L_26:
        /*0050*/ 	.word	0x00000170


	//----- nvinfo : EIATTR_CBANK_PARAM_SIZE
	.align		4
.L_27:
        /*0054*/ 	.byte	0x03, 0x19
        /*0056*/ 	.short	0x0018


	//----- nvinfo : EIATTR_PARAM_CBANK
	.align		4
        /*0058*/ 	.byte	0x04, 0x0a
        /*005a*/ 	.short	(.L_29 - .L_28)
	.align		4
.L_28:
        /*005c*/ 	.word	index@(.nv.constant0._Z10add_sharedPdS_S_)
        /*0060*/ 	.short	0x0380
        /*0062*/ 	.short	0x0018


	//----- nvinfo : EIATTR_SW_WAR
	.align		4
.L_29:
        /*0064*/ 	.byte	0x04, 0x36
        /*0066*/ 	.short	(.L_31 - .L_30)
.L_30:
        /*0068*/ 	.word	0x00000008
.L_31:


//--------------------- .nv.info._Z15add_loop_unrollPdS_S_ --------------------------
	.section	.nv.info._Z15add_loop_unrollPdS_S_,"",@"SHT_CUDA_INFO"
	.sectionflags	@""
	.align	4


	//----- nvinfo : EIATTR_CUDA_API_VERSION
	.align		4
        /*0000*/ 	.byte	0x04, 0x37
        /*0002*/ 	.short	(.L_33 - .L_32)
.L_32:
        /*0004*/ 	.word	0x00000082


	//----- nvinfo : EIATTR_KPARAM_INFO
	.align		4
.L_33:
        /*0008*/ 	.byte	0x04, 0x17
        /*000a*/ 	.short	(.L_35 - .L_34)
.L_34:
        /*000c*/ 	.word	0x00000000
        /*0010*/ 	.short	0x0002
        /*0012*/ 	.short	0x0010
        /*0014*/ 	.byte	0x00, 0xf5, 0x21, 0x00


	//----- nvinfo : EIATTR_KPARAM_INFO
	.align		4
.L_35:
        /*0018*/ 	.byte	0x04, 0x17
        /*001a*/ 	.short	(.L_37 - .L_36)
.L_36:
        /*001c*/ 	.word	0x00000000
        /*0020*/ 	.short	0x0001
        /*0022*/ 	.short	0x0008
        /*0024*/ 	.byte	0x00, 0xf5, 0x21, 0x00


	//----- nvinfo : EIATTR_KPARAM_INFO
	.align		4
.L_37:
        /*0028*/ 	.byte	0x04, 0x17
        /*002a*/ 	.short	(.L_39 - .L_38)
.L_38:
        /*002c*/ 	.word	0x00000000
        /*0030*/ 	.short	0x0000
        /*0032*/ 	.short	0x0000
        /*0034*/ 	.byte	0x00, 0xf5, 0x21, 0x00


	//----- nvinfo : EIATTR_SPARSE_MMA_MASK
	.align		4
.L_39:
        /*0038*/ 	.byte	0x03, 0x50
        /*003a*/ 	.short	0x0000


	//----- nvinfo : EIATTR_MAXREG_COUNT
	.align		4
        /*003c*/ 	.byte	0x03, 0x1b
        /*003e*/ 	.short	0x00ff


	//----- nvinfo : EIATTR_MERCURY_ISA_VERSION
	.align		4
        /*0040*/ 	.byte	0x03, 0x5f
        /*0042*/ 	.short	0x0101


	//----- nvinfo : EIATTR_VRC_CTA_INIT_COUNT
	.align		4
        /*0044*/ 	.byte	0x02, 0x4a
	.zero		1
	.zero		1


	//----- nvinfo : EIATTR_EXIT_INSTR_OFFSETS
	.align		4
        /*0048*/ 	.byte	0x04, 0x1c
        /*004a*/ 	.short	(.L_41 - .L_40)


	//   ....[0]....
.L_40:
        /*004c*/ 	.word	0x00000150


	//----- nvinfo : EIATTR_CBANK_PARAM_SIZE
	.align		4
.L_41:
        /*0050*/ 	.byte	0x03, 0x19
        /*0052*/ 	.short	0x0018


	//----- nvinfo : EIATTR_PARAM_CBANK
	.align		4
        /*0054*/ 	.byte	0x04, 0x0a
        /*0056*/ 	.short	(.L_43 - .L_42)
	.align		4
.L_42:
        /*0058*/ 	.word	index@(.nv.constant0._Z15add_loop_unrollPdS_S_)
        /*005c*/ 	.short	0x0380
        /*005e*/ 	.short	0x0018


	//----- nvinfo : EIATTR_SW_WAR
	.align		4
.L_43:
        /*0060*/ 	.byte	0x04, 0x36
        /*0062*/ 	.short	(.L_45 - .L_44)
.L_44:
        /*0064*/ 	.word	0x00000008
.L_45:


//--------------------- .nv.info._Z3addPdS_S_     --------------------------
	.section	.nv.info._Z3addPdS_S_,"",@"SHT_CUDA_INFO"
	.sectionflags	@""
	.align	4


	//----- nvinfo : EIATTR_CUDA_API_VERSION
	.align		4
        /*0000*/ 	.byte	0x04, 0x37
        /*0002*/ 	.short	(.L_47 - .L_46)
.L_46:
        /*0004*/ 	.word	0x00000082


	//----- nvinfo : EIATTR_KPARAM_INFO
	.align		4
.L_47:
        /*0008*/ 	.byte	0x04, 0x17
        /*000a*/ 	.short	(.L_49 - .L_48)
.L_48:
        /*000c*/ 	.word	0x00000000
        /*0010*/ 	.short	0x0002
        /*0012*/ 	.short	0x0010
        /*0014*/ 	.byte	0x00, 0xf5, 0x21, 0x00


	//----- nvinfo : EIATTR_KPARAM_INFO
	.align		4
.L_49:
        /*0018*/ 	.byte	0x04, 0x17
        /*001a*/ 	.short	(.L_51 - .L_50)
.L_50:
        /*001c*/ 	.word	0x00000000
        /*0020*/ 	.short	0x0001
        /*0022*/ 	.short	0x0008
        /*0024*/ 	.byte	0x00, 0xf5, 0x21, 0x00


	//----- nvinfo : EIATTR_KPARAM_INFO
	.align		4
.L_51:
        /*0028*/ 	.byte	0x04, 0x17
        /*002a*/ 	.short	(.L_53 - .L_52)
.L_52:
        /*002c*/ 	.word	0x00000000
        /*0030*/ 	.short	0x0000
        /*0032*/ 	.short	0x0000
        /*0034*/ 	.byte	0x00, 0xf5, 0x21, 0x00


	//----- nvinfo : EIATTR_SPARSE_MMA_MASK
	.align		4
.L_53:
        /*0038*/ 	.byte	0x03, 0x50
        /*003a*/ 	.short	0x0000


	//----- nvinfo : EIATTR_MAXREG_COUNT
	.align		4
        /*003c*/ 	.byte	0x03, 0x1b
        /*003e*/ 	.short	0x00ff


	//----- nvinfo : EIATTR_MERCURY_ISA_VERSION
	.align		4
        /*0040*/ 	.byte	0x03, 0x5f
        /*0042*/ 	.short	0x0101


	//----- nvinfo : EIATTR_VRC_CTA_INIT_COUNT
	.align		4
        /*0044*/ 	.byte	0x02, 0x4a
	.zero		1
	.zero		1


	//----- nvinfo : EIATTR_EXIT_INSTR_OFFSETS
	.align		4
        /*0048*/ 	.byte	0x04, 0x1c
        /*004a*/ 	.short	(.L_55 - .L_54)


	//   ....[0]....
.L_54:
        /*004c*/ 	.word	0x00000100


	//----- nvinfo : EIATTR_CBANK_PARAM_SIZE
	.align		4
.L_55:
        /*0050*/ 	.byte	0x03, 0x19
        /*0052*/ 	.short	0x0018


	//----- nvinfo : EIATTR_PARAM_CBANK
	.align		4
        /*0054*/ 	.byte	0x04, 0x0a
        /*0056*/ 	.short	(.L_57 - .L_56)
	.align		4
.L_56:
        /*0058*/ 	.word	index@(.nv.constant0._Z3addPdS_S_)
        /*005c*/ 	.short	0x0380
        /*005e*/ 	.short	0x0018


	//----- nvinfo : EIATTR_SW_WAR
	.align		4
.L_57:
        /*0060*/ 	.byte	0x04, 0x36
        /*0062*/ 	.short	(.L_59 - .L_58)
.L_58:
        /*0064*/ 	.word	0x00000008
.L_59:


//--------------------- .nv.callgraph             --------------------------
	.section	.nv.callgraph,"",@"SHT_CUDA_CALLGRAPH"
	.align	4
	.sectionentsize	8
	.align		4
        /*0000*/ 	.word	0x00000000
	.align		4
        /*0004*/ 	.word	0xffffffff
	.align		4
        /*0008*/ 	.word	0x00000000
	.align		4
        /*000c*/ 	.word	0xfffffffe
	.align		4
        /*0010*/ 	.word	0x00000000
	.align		4
        /*0014*/ 	.word	0xfffffffd
	.align		4
        /*0018*/ 	.word	0x00000000
	.align		4
        /*001c*/ 	.word	0xfffffffc


//--------------------- .text._Z10add_sharedPdS_S_ --------------------------
	.section	.text._Z10add_sharedPdS_S_,"ax",@progbits
	.align	128
        .global         _Z10add_sharedPdS_S_
        .type           _Z10add_sharedPdS_S_,@function
        .size           _Z10add_sharedPdS_S_,(.L_x_3 - _Z10add_sharedPdS_S_)
        .other          _Z10add_sharedPdS_S_,@"STO_CUDA_ENTRY STV_DEFAULT"
_Z10add_sharedPdS_S_:
.text._Z10add_sharedPdS_S_:
[----:B------:R-:W-:Y:S01]  /*0000*/  LDC R1, c[0x0][0x37c] ;  /* 0x0000df00ff017b82 */ /* 0x000fe20000000800 */
[----:B------:R-:W0:Y:S07]  /*0010*/  S2R R13, SR_TID.X ;  /* 0x00000000000d7919 */ /* 0x000e2e0000002100 */
[----:B------:R-:W0:Y:S01]  /*0020*/  LDC.64 R2, c[0x0][0x380] ;  /* 0x0000e000ff027b82 */ /* 0x000e220000000a00 */
[----:B------:R-:W1:Y:S07]  /*0030*/  LDCU.64 UR6, c[0x0][0x358] ;  /* 0x00006b00ff0677ac */ /* 0x000e6e0008000a00 */
[----:B------:R-:W2:Y:S01]  /*0040*/  LDC.64 R4, c[0x0][0x388] ;  /* 0x0000e200ff047b82 */ /* 0x000ea20000000a00 */
[----:B0-----:R-:W-:-:S04]  /*0050*/  IMAD.WIDE.U32 R2, R13, 0x8, R2 ;  /* 0x000000080d027825 */ /* 0x001fc800078e0002 */
[----:B--2---:R-:W-:Y:S02]  /*0060*/  IMAD.WIDE.U32 R4, R13, 0x8, R4 ;  /* 0x000000080d047825 */ /* 0x004fe400078e0004 */
[----:B-1----:R-:W2:Y:S04]  /*0070*/  LDG.E.64 R2, desc[UR6][R2.64] ;  /* 0x0000000602027981 */ /* 0x002ea8000c1e1b00 */
[----:B------:R-:W2:Y:S01]  /*0080*/  LDG.E.64 R4, desc[UR6][R4.64] ;  /* 0x0000000604047981 */ /* 0x000ea2000c1e1b00 */
[----:B------:R-:W0:Y:S01]  /*0090*/  S2UR UR5, SR_CgaCtaId ;  /* 0x00000000000579c3 */ /* 0x000e220000008800 */
[----:B------:R-:W-:-:S07]  /*00a0*/  UMOV UR4, 0x400 ;  /* 0x0000040000047882 */ /* 0x000fce0000000000 */
[----:B------:R-:W1:Y:S01]  /*00b0*/  LDC R0, c[0x0][0x360] ;  /* 0x0000d800ff007b82 */ /* 0x000e620000000800 */
[----:B0-----:R-:W-:-:S06]  /*00c0*/  ULEA UR4, UR5, UR4, 0x18 ;  /* 0x0000000405047291 */ /* 0x001fcc000f8ec0ff */
[----:B------:R-:W-:-:S05]  /*00d0*/  LEA R11, R13, UR4, 0x3 ;  /* 0x000000040d0b7c11 */ /* 0x000fca000f8e18ff */
[----:B------:R-:W1:Y:S01]  /*00e0*/  S2UR UR4, SR_CTAID.X ;  /* 0x00000000000479c3 */ /* 0x000e620000002500 */
[----:B--2---:R-:W-:-:S07]  /*00f0*/  DADD R6, R2, R4 ;  /* 0x0000000002067229 */ /* 0x004fce0000000004 */
[----:B------:R-:W0:Y:S01]  /*0100*/  LDC.64 R2, c[0x0][0x390] ;  /* 0x0000e400ff027b82 */ /* 0x000e220000000a00 */
[----:B-1----:R-:W-:Y:S01]  /*0110*/  IMAD R5, R0, UR4, R13 ;  /* 0x0000000400057c24 */ /* 0x002fe2000f8e020d */
[----:B------:R-:W-:Y:S06]  /*0120*/  STS.64 [R11], R6 ;  /* 0x000000060b007388 */ /* 0x000fec0000000a00 */
[----:B------:R-:W-:Y:S01]  /*0130*/  BAR.SYNC.DEFER_BLOCKING 0x0 ;  /* 0x0000000000007b1d */ /* 0x000fe20000010000 */
[----:B0-----:R-:W-:-:S05]  /*0140*/  IMAD.WIDE R2, R5, 0x8, R2 ;  /* 0x0000000805027825 */ /* 0x001fca00078e0202 */
[----:B------:R-:W0:Y:S04]  /*0150*/  LDS.64 R8, [R11] ;  /* 0x000000000b087984 */ /* 0x000e280000000a00 */
[----:B0-----:R-:W-:Y:S01]  /*0160*/  STG.E.64 desc[UR6][R2.64], R8 ;  /* 0x0000000802007986 */ /* 0x001fe2000c101b06 */
[----:B------:R-:W-:Y:S05]  /*0170*/  EXIT ;  /* 0x000000000000794d */ /* 0x000fea0003800000 */
.L_x_0:
[----:B------:R-:W-:-:S00]  /*0180*/  BRA `(.L_x_0) ;  /* 0xfffffffc00fc7947 */ /* 0x000fc0000383ffff */
[----:B------:R-:W-:-:S00]  /*0190*/  NOP ;  /* 0x0000000000007918 */ /* 0x000fc00000000000 */
        /* <DEDUP_REMOVED lines=14> */
.L_x_3:


//--------------------- .text._Z15add_loop_unrollPdS_S_ --------------------------
	.section	.text._Z15add_loop_unrollPdS_S_,"ax",@progbits
	.align	128
        .global         _Z15add_loop_unrollPdS_S_
        .type           _Z15add_loop_unrollPdS_S_,@function
        .size           _Z15add_loop_unrollPdS_S_,(.L_x_4 - _Z15add_loop_unrollPdS_S_)
        .other          _Z15add_loop_unrollPdS_S_,@"STO_CUDA_ENTRY STV_DEFAULT"
_Z15add_loop_unrollPdS_S_:
.text._Z15add_loop_unrollPdS_S_:
[----:B------:R-:W-:Y:S01]  /*0000*/  LDC R1, c[0x0][0x37c] ;  /* 0x0000df00ff017b82 */ /* 0x000fe20000000800 */
[----:B------:R-:W0:Y:S07]  /*0010*/  S2R R0, SR_TID.X ;  /* 0x0000000000007919 */ /* 0x000e2e0000002100 */
[----:B------:R-:W0:Y:S01]  /*0020*/  S2UR UR6, SR_CTAID.X ;  /* 0x00000000000679c3 */ /* 0x000e220000002500 */
[----:B------:R-:W1:Y:S07]  /*0030*/  LDCU.64 UR4, c[0x0][0x358] ;  /* 0x00006b00ff0477ac */ /* 0x000e6e0008000a00 */
[----:B------:R-:W0:Y:S08]  /*0040*/  LDC R5, c[0x0][0x360] ;  /* 0x0000d800ff057b82 */ /* 0x000e300000000800 */
[----:B------:R-:W2:Y:S08]  /*0050*/  LDC.64 R2, c[0x0][0x380] ;  /* 0x0000e000ff027b82 */ /* 0x000eb00000000a00 */
[----:B------:R-:W3:Y:S01]  /*0060*/  LDC.64 R6, c[0x0][0x388] ;  /* 0x0000e200ff067b82 */ /* 0x000ee20000000a00 */
[----:B0-----:R-:W-:-:S07]  /*0070*/  IMAD R0, R5, UR6, R0 ;  /* 0x0000000605007c24 */ /* 0x001fce000f8e0200 */
[----:B------:R-:W0:Y:S01]  /*0080*/  LDC.64 R10, c[0x0][0x390] ;  /* 0x0000e400ff0a7b82 */ /* 0x000e220000000a00 */
[----:B------:R-:W-:-:S05]  /*0090*/  SHF.L.U32 R13, R0, 0x1, RZ ;  /* 0x00000001000d7819 */ /* 0x000fca00000006ff */
[----:B--2---:R-:W-:-:S05]  /*00a0*/  IMAD.WIDE R2, R13, 0x8, R2 ;  /* 0x000000080d027825 */ /* 0x004fca00078e0202 */
[----:B-1----:R-:W2:Y:S01]  /*00b0*/  LDG.E.64 R4, desc[UR4][R2.64] ;  /* 0x0000000402047981 */ /* 0x002ea2000c1e1b00 */
[----:B---3--:R-:W-:-:S05]  /*00c0*/  IMAD.WIDE R6, R13, 0x8, R6 ;  /* 0x000000080d067825 */ /* 0x008fca00078e0206 */
[----:B------:R-:W2:Y:S02]  /*00d0*/  LDG.E.64 R8, desc[UR4][R6.64] ;  /* 0x0000000406087981 */ /* 0x000ea4000c1e1b00 */
[----:B--2---:R-:W-:Y:S01]  /*00e0*/  DADD R4, R4, R8 ;  /* 0x0000000004047229 */ /* 0x004fe20000000008 */
[----:B0-----:R-:W-:-:S06]  /*00f0*/  IMAD.WIDE R8, R13, 0x8, R10 ;  /* 0x000000080d087825 */ /* 0x001fcc00078e020a */
[----:B------:R-:W-:Y:S04]  /*0100*/  STG.E.64 desc[UR4][R8.64], R4 ;  /* 0x0000000408007986 */ /* 0x000fe8000c101b04 */
[----:B------:R-:W2:Y:S04]  /*0110*/  LDG.E.64 R10, desc[UR4][R2.64+0x8] ;  /* 0x00000804020a7981 */ /* 0x000ea8000c1e1b00 */
[----:B------:R-:W2:Y:S02]  /*0120*/  LDG.E.64 R12, desc[UR4][R6.64+0x8] ;  /* 0x00000804060c7981 */ /* 0x000ea4000c1e1b00 */
[----:B--2---:R-:W-:-:S07]  /*0130*/  DADD R10, R10, R12 ;  /* 0x000000000a0a7229 */ /* 0x004fce000000000c */
[----:B------:R-:W-:Y:S01]  /*0140*/  STG.E.64 desc[UR4][R8.64+0x8], R10 ;  /* 0x0000080a08007986 */ /* 0x000fe2000c101b04 */
[----:B------:R-:W-:Y:S05]  /*0150*/  EXIT ;  /* 0x000000000000794d */ /* 0x000fea0003800000 */
.L_x_1:
        /* <DEDUP_REMOVED lines=10> */
.L_x_4:


//--------------------- .text._Z3addPdS_S_        --------------------------
	.section	.text._Z3addPdS_S_,"ax",@progbits
	.align	128
        .global         _Z3addPdS_S_
        .type           _Z3addPdS_S_,@function
        .size           _Z3addPdS_S_,(.L_x_5 - _Z3addPdS_S_)
        .other          _Z3addPdS_S_,@"STO_CUDA_ENTRY STV_DEFAULT"
_Z3addPdS_S_:
.text._Z3addPdS_S_:
        /* <DEDUP_REMOVED lines=9> */
[----:B--2---:R-:W-:-:S06]  /*0090*/  IMAD.WIDE R2, R11, 0x8, R2 ;  /* 0x000000080b027825 */ /* 0x004fcc00078e0202 */
[----:B-1----:R-:W2:Y:S01]  /*00a0*/  LDG.E.64 R2, desc[UR4][R2.64] ;  /* 0x0000000402027981 */ /* 0x002ea2000c1e1b00 */
[----:B---3--:R-:W-:-:S06]  /*00b0*/  IMAD.WIDE R4, R11, 0x8, R4 ;  /* 0x000000080b047825 */ /* 0x008fcc00078e0204 */
[----:B------:R-:W2:Y:S01]  /*00c0*/  LDG.E.64 R4, desc[UR4][R4.64] ;  /* 0x0000000404047981 */ /* 0x000ea2000c1e1b00 */
[----:B0-----:R-:W-:Y:S01]  /*00d0*/  IMAD.WIDE R8, R11, 0x8, R8 ;  /* 0x000000080b087825 */ /* 0x001fe200078e0208 */
[----:B--2---:R-:W-:-:S07]  /*00e0*/  DADD R6, R2, R4 ;  /* 0x0000000002067229 */ /* 0x004fce0000000004 */
[----:B------:R-:W-:Y:S01]  /*00f0*/  STG.E.64 desc[UR4][R8.64], R6 ;  /* 0x0000000608007986 */ /* 0x000fe2000c101b04 */
[----:B------:R-:W-:Y:S05]  /*0100*/  EXIT ;  /* 0x000000000000794d */ /* 0x000fea0003800000 */
.L_x_2:
        /* <DEDUP_REMOVED lines=15> */
.L_x_5:


//--------------------- .nv.shared._Z10add_sharedPdS_S_ --------------------------
	.section	.nv.shared._Z10add_sharedPdS_S_,"aw",@nobits
	.sectionflags	@""
	.align	16
	.zero		1024


//--------------------- .nv.shared.reserved.0     --------------------------
	.section	.nv.shared.reserved.0,"aw",@nobits
	.weak		__nv_reservedSMEM_offset_0_alias
	.size		__nv_reservedSMEM_offset_0_alias, 0, 64
	.other		__nv_reservedSMEM_offset_0_alias,@"STO_CUDA_RESERVED_SHARED STV_DEFAULT"
__nv_reservedSMEM_offset_0_alias:
	.zero		0
	.zero		64


//--------------------- .nv.shared._Z15add_loop_unrollPdS_S_ --------------------------
	.section	.nv.shared._Z15add_loop_unrollPdS_S_,"aw",@nobits
	.sectionflags	@""
	.align	16
	.zero		1024


//--------------------- .nv.shared._Z3addPdS_S_   --------------------------
	.section	.nv.shared._Z3addPdS_S_,"aw",@nobits
	.sectionflags	@""
	.align	16
	.zero		1024


//--------------------- .nv.constant0._Z10add_sharedPdS_S_ --------------------------
	.section	.nv.constant0._Z10add_sharedPdS_S_,"a",@progbits
	.sectionflags	@""
	.align	4
.nv.constant0._Z10add_sharedPdS_S_:
	.zero		920


//--------------------- .nv.constant0._Z15add_loop_unrollPdS_S_ --------------------------
	.section	.nv.constant0._Z15add_loop_unrollPdS_S_,"a",@progbits
	.sectionflags	@""
	.align	4
.nv.constant0._Z15add_loop_unrollPdS_S_:
	.zero		920


//--------------------- .nv.constant0._Z3addPdS_S_ --------------------------
	.section	.nv.constant0._Z3addPdS_S_,"a",@progbits
	.sectionflags	@""
	.align	4
.nv.constant0._Z3addPdS_S_:
	.zero		920


//--------------------- SYMBOLS --------------------------

	.type		.nv.reservedSmem.offset0,@object
	.size		.nv.reservedSmem.offset0,0x4
	.type		.nv.reservedSmem.cap,@object
	.size		.nv.reservedSmem.cap,0x4
